//
// Generated by NVIDIA NVVM Compiler
//
// Compiler Build ID: CL-36424714
// Cuda compilation tools, release 13.0, V13.0.88
// Based on NVVM 20.0.0
//

.version 9.0
.target sm_100
.address_size 64

	// .globl	_Z14cuda_array_addPfi
.extern .func  (.param .b32 func_retval0) vprintf
(
	.param .b64 vprintf_param_0,
	.param .b64 vprintf_param_1
)
;
.global .align 1 .b8 $str[34] = {45, 45, 45, 45, 45, 32, 99, 117, 100, 97, 95, 97, 114, 114, 97, 121, 95, 97, 100, 100, 32, 83, 84, 65, 82, 84, 32, 45, 45, 45, 45, 45, 10};
.global .align 1 .b8 $str$1[20] = {105, 32, 61, 32, 37, 100, 58, 32, 37, 102, 32, 43, 32, 49, 46, 53, 32, 61, 32};
.global .align 1 .b8 $str$2[4] = {37, 102, 10};
.global .align 1 .b8 $str$3[32] = {45, 45, 45, 45, 45, 32, 99, 117, 100, 97, 95, 97, 114, 114, 97, 121, 95, 97, 100, 100, 32, 69, 78, 68, 32, 45, 45, 45, 45, 45, 10};

.visible .entry _Z14cuda_array_addPfi(
	.param .u64 .ptr .align 1 _Z14cuda_array_addPfi_param_0,
	.param .u32 _Z14cuda_array_addPfi_param_1
)
{
	.local .align 16 .b8 	__local_depot0[16];
	.reg .b64 	%SP;
	.reg .b64 	%SPL;
	.reg .pred 	%p<10>;
	.reg .b32 	%r<94>;
	.reg .b32 	%f<46>;
	.reg .b64 	%rd<40>;
	.reg .b64 	%fd<31>;

	mov.u64 	%SPL, __local_depot0;
	cvta.local.u64 	%SP, %SPL;
	ld.param.u64 	%rd6, [_Z14cuda_array_addPfi_param_0];
	ld.param.u32 	%r11, [_Z14cuda_array_addPfi_param_1];
	cvta.to.global.u64 	%rd1, %rd6;
	mov.u64 	%rd7, $str;
	cvta.global.u64 	%rd8, %rd7;
	{ // callseq 0, 0
	.param .b64 param0;
	st.param.b64 	[param0], %rd8;
	.param .b64 param1;
	st.param.b64 	[param1], 0;
	.param .b32 retval0;
	call.uni (retval0), 
	vprintf, 
	(
	param0, 
	param1
	);
	ld.param.b32 	%r12, [retval0];
	} // callseq 0
	setp.lt.s32 	%p1, %r11, 1;
	@%p1 bra 	$L__BB0_12;
	and.b32  	%r1, %r11, 7;
	setp.lt.u32 	%p2, %r11, 8;
	mov.b32 	%r92, 0;
	@%p2 bra 	$L__BB0_4;
	and.b32  	%r92, %r11, 2147483640;
	add.s64 	%rd39, %rd1, 16;
	mov.b32 	%r90, 0;
	add.u64 	%rd9, %SP, 0;
	mov.u64 	%rd11, $str$1;
	mov.u64 	%rd13, $str$2;
$L__BB0_3:
	.pragma "nounroll";
	ld.global.f32 	%f1, [%rd39+-16];
	cvt.f64.f32 	%fd1, %f1;
	cvta.to.local.u64 	%rd10, %rd9;
	st.local.u32 	[%rd10], %r90;
	st.local.f64 	[%rd10+8], %fd1;
	cvta.global.u64 	%rd12, %rd11;
	{ // callseq 1, 0
	.param .b64 param0;
	st.param.b64 	[param0], %rd12;
	.param .b64 param1;
	st.param.b64 	[param1], %rd9;
	.param .b32 retval0;
	call.uni (retval0), 
	vprintf, 
	(
	param0, 
	param1
	);
	ld.param.b32 	%r16, [retval0];
	} // callseq 1
	ld.global.f32 	%f2, [%rd39+-16];
	add.f32 	%f3, %f2, 0f3FC00000;
	st.global.f32 	[%rd39+-16], %f3;
	cvt.f64.f32 	%fd2, %f3;
	st.local.f64 	[%rd10], %fd2;
	cvta.global.u64 	%rd14, %rd13;
	{ // callseq 2, 0
	.param .b64 param0;
	st.param.b64 	[param0], %rd14;
	.param .b64 param1;
	st.param.b64 	[param1], %rd9;
	.param .b32 retval0;
	call.uni (retval0), 
	vprintf, 
	(
	param0, 
	param1
	);
	ld.param.b32 	%r18, [retval0];
	} // callseq 2
	ld.global.f32 	%f4, [%rd39+-12];
	cvt.f64.f32 	%fd3, %f4;
	add.s32 	%r20, %r90, 1;
	st.local.u32 	[%rd10], %r20;
	st.local.f64 	[%rd10+8], %fd3;
	{ // callseq 3, 0
	.param .b64 param0;
	st.param.b64 	[param0], %rd12;
	.param .b64 param1;
	st.param.b64 	[param1], %rd9;
	.param .b32 retval0;
	call.uni (retval0), 
	vprintf, 
	(
	param0, 
	param1
	);
	ld.param.b32 	%r21, [retval0];
	} // callseq 3
	ld.global.f32 	%f5, [%rd39+-12];
	add.f32 	%f6, %f5, 0f3FC00000;
	st.global.f32 	[%rd39+-12], %f6;
	cvt.f64.f32 	%fd4, %f6;
	st.local.f64 	[%rd10], %fd4;
	{ // callseq 4, 0
	.param .b64 param0;
	st.param.b64 	[param0], %rd14;
	.param .b64 param1;
	st.param.b64 	[param1], %rd9;
	.param .b32 retval0;
	call.uni (retval0), 
	vprintf, 
	(
	param0, 
	param1
	);
	ld.param.b32 	%r23, [retval0];
	} // callseq 4
	ld.global.f32 	%f7, [%rd39+-8];
	cvt.f64.f32 	%fd5, %f7;
	add.s32 	%r25, %r90, 2;
	st.local.u32 	[%rd10], %r25;
	st.local.f64 	[%rd10+8], %fd5;
	{ // callseq 5, 0
	.param .b64 param0;
	st.param.b64 	[param0], %rd12;
	.param .b64 param1;
	st.param.b64 	[param1], %rd9;
	.param .b32 retval0;
	call.uni (retval0), 
	vprintf, 
	(
	param0, 
	param1
	);
	ld.param.b32 	%r26, [retval0];
	} // callseq 5
	ld.global.f32 	%f8, [%rd39+-8];
	add.f32 	%f9, %f8, 0f3FC00000;
	st.global.f32 	[%rd39+-8], %f9;
	cvt.f64.f32 	%fd6, %f9;
	st.local.f64 	[%rd10], %fd6;
	{ // callseq 6, 0
	.param .b64 param0;
	st.param.b64 	[param0], %rd14;
	.param .b64 param1;
	st.param.b64 	[param1], %rd9;
	.param .b32 retval0;
	call.uni (retval0), 
	vprintf, 
	(
	param0, 
	param1
	);
	ld.param.b32 	%r28, [retval0];
	} // callseq 6
	ld.global.f32 	%f10, [%rd39+-4];
	cvt.f64.f32 	%fd7, %f10;
	add.s32 	%r30, %r90, 3;
	st.local.u32 	[%rd10], %r30;
	st.local.f64 	[%rd10+8], %fd7;
	{ // callseq 7, 0
	.param .b64 param0;
	st.param.b64 	[param0], %rd12;
	.param .b64 param1;
	st.param.b64 	[param1], %rd9;
	.param .b32 retval0;
	call.uni (retval0), 
	vprintf, 
	(
	param0, 
	param1
	);
	ld.param.b32 	%r31, [retval0];
	} // callseq 7
	ld.global.f32 	%f11, [%rd39+-4];
	add.f32 	%f12, %f11, 0f3FC00000;
	st.global.f32 	[%rd39+-4], %f12;
	cvt.f64.f32 	%fd8, %f12;
	st.local.f64 	[%rd10], %fd8;
	{ // callseq 8, 0
	.param .b64 param0;
	st.param.b64 	[param0], %rd14;
	.param .b64 param1;
	st.param.b64 	[param1], %rd9;
	.param .b32 retval0;
	call.uni (retval0), 
	vprintf, 
	(
	param0, 
	param1
	);
	ld.param.b32 	%r33, [retval0];
	} // callseq 8
	ld.global.f32 	%f13, [%rd39];
	cvt.f64.f32 	%fd9, %f13;
	add.s32 	%r35, %r90, 4;
	st.local.u32 	[%rd10], %r35;
	st.local.f64 	[%rd10+8], %fd9;
	{ // callseq 9, 0
	.param .b64 param0;
	st.param.b64 	[param0], %rd12;
	.param .b64 param1;
	st.param.b64 	[param1], %rd9;
	.param .b32 retval0;
	call.uni (retval0), 
	vprintf, 
	(
	param0, 
	param1
	);
	ld.param.b32 	%r36, [retval0];
	} // callseq 9
	ld.global.f32 	%f14, [%rd39];
	add.f32 	%f15, %f14, 0f3FC00000;
	st.global.f32 	[%rd39], %f15;
	cvt.f64.f32 	%fd10, %f15;
	st.local.f64 	[%rd10], %fd10;
	{ // callseq 10, 0
	.param .b64 param0;
	st.param.b64 	[param0], %rd14;
	.param .b64 param1;
	st.param.b64 	[param1], %rd9;
	.param .b32 retval0;
	call.uni (retval0), 
	vprintf, 
	(
	param0, 
	param1
	);
	ld.param.b32 	%r38, [retval0];
	} // callseq 10
	ld.global.f32 	%f16, [%rd39+4];
	cvt.f64.f32 	%fd11, %f16;
	add.s32 	%r40, %r90, 5;
	st.local.u32 	[%rd10], %r40;
	st.local.f64 	[%rd10+8], %fd11;
	{ // callseq 11, 0
	.param .b64 param0;
	st.param.b64 	[param0], %rd12;
	.param .b64 param1;
	st.param.b64 	[param1], %rd9;
	.param .b32 retval0;
	call.uni (retval0), 
	vprintf, 
	(
	param0, 
	param1
	);
	ld.param.b32 	%r41, [retval0];
	} // callseq 11
	ld.global.f32 	%f17, [%rd39+4];
	add.f32 	%f18, %f17, 0f3FC00000;
	st.global.f32 	[%rd39+4], %f18;
	cvt.f64.f32 	%fd12, %f18;
	st.local.f64 	[%rd10], %fd12;
	{ // callseq 12, 0
	.param .b64 param0;
	st.param.b64 	[param0], %rd14;
	.param .b64 param1;
	st.param.b64 	[param1], %rd9;
	.param .b32 retval0;
	call.uni (retval0), 
	vprintf, 
	(
	param0, 
	param1
	);
	ld.param.b32 	%r43, [retval0];
	} // callseq 12
	ld.global.f32 	%f19, [%rd39+8];
	cvt.f64.f32 	%fd13, %f19;
	add.s32 	%r45, %r90, 6;
	st.local.u32 	[%rd10], %r45;
	st.local.f64 	[%rd10+8], %fd13;
	{ // callseq 13, 0
	.param .b64 param0;
	st.param.b64 	[param0], %rd12;
	.param .b64 param1;
	st.param.b64 	[param1], %rd9;
	.param .b32 retval0;
	call.uni (retval0), 
	vprintf, 
	(
	param0, 
	param1
	);
	ld.param.b32 	%r46, [retval0];
	} // callseq 13
	ld.global.f32 	%f20, [%rd39+8];
	add.f32 	%f21, %f20, 0f3FC00000;
	st.global.f32 	[%rd39+8], %f21;
	cvt.f64.f32 	%fd14, %f21;
	st.local.f64 	[%rd10], %fd14;
	{ // callseq 14, 0
	.param .b64 param0;
	st.param.b64 	[param0], %rd14;
	.param .b64 param1;
	st.param.b64 	[param1], %rd9;
	.param .b32 retval0;
	call.uni (retval0), 
	vprintf, 
	(
	param0, 
	param1
	);
	ld.param.b32 	%r48, [retval0];
	} // callseq 14
	ld.global.f32 	%f22, [%rd39+12];
	cvt.f64.f32 	%fd15, %f22;
	add.s32 	%r50, %r90, 7;
	st.local.u32 	[%rd10], %r50;
	st.local.f64 	[%rd10+8], %fd15;
	{ // callseq 15, 0
	.param .b64 param0;
	st.param.b64 	[param0], %rd12;
	.param .b64 param1;
	st.param.b64 	[param1], %rd9;
	.param .b32 retval0;
	call.uni (retval0), 
	vprintf, 
	(
	param0, 
	param1
	);
	ld.param.b32 	%r51, [retval0];
	} // callseq 15
	ld.global.f32 	%f23, [%rd39+12];
	add.f32 	%f24, %f23, 0f3FC00000;
	st.global.f32 	[%rd39+12], %f24;
	cvt.f64.f32 	%fd16, %f24;
	st.local.f64 	[%rd10], %fd16;
	{ // callseq 16, 0
	.param .b64 param0;
	st.param.b64 	[param0], %rd14;
	.param .b64 param1;
	st.param.b64 	[param1], %rd9;
	.param .b32 retval0;
	call.uni (retval0), 
	vprintf, 
	(
	param0, 
	param1
	);
	ld.param.b32 	%r53, [retval0];
	} // callseq 16
	add.s64 	%rd39, %rd39, 32;
	add.s32 	%r90, %r90, 8;
	setp.ne.s32 	%p3, %r90, %r92;
	@%p3 bra 	$L__BB0_3;
$L__BB0_4:
	setp.eq.s32 	%p4, %r1, 0;
	@%p4 bra 	$L__BB0_12;
	add.u64 	%rd15, %SP, 0;
	add.u64 	%rd5, %SPL, 0;
	and.b32  	%r6, %r11, 3;
	setp.lt.u32 	%p5, %r1, 4;
	@%p5 bra 	$L__BB0_7;
	mul.wide.u32 	%rd16, %r92, 4;
	add.s64 	%rd17, %rd1, %rd16;
	ld.global.f32 	%f25, [%rd17];
	cvt.f64.f32 	%fd17, %f25;
	st.local.u32 	[%rd5], %r92;
	st.local.f64 	[%rd5+8], %fd17;
	mov.u64 	%rd18, $str$1;
	cvta.global.u64 	%rd19, %rd18;
	{ // callseq 17, 0
	.param .b64 param0;
	st.param.b64 	[param0], %rd19;
	.param .b64 param1;
	st.param.b64 	[param1], %rd15;
	.param .b32 retval0;
	call.uni (retval0), 
	vprintf, 
	(
	param0, 
	param1
	);
	ld.param.b32 	%r55, [retval0];
	} // callseq 17
	ld.global.f32 	%f26, [%rd17];
	add.f32 	%f27, %f26, 0f3FC00000;
	st.global.f32 	[%rd17], %f27;
	cvt.f64.f32 	%fd18, %f27;
	st.local.f64 	[%rd5], %fd18;
	mov.u64 	%rd21, $str$2;
	cvta.global.u64 	%rd22, %rd21;
	{ // callseq 18, 0
	.param .b64 param0;
	st.param.b64 	[param0], %rd22;
	.param .b64 param1;
	st.param.b64 	[param1], %rd15;
	.param .b32 retval0;
	call.uni (retval0), 
	vprintf, 
	(
	param0, 
	param1
	);
	ld.param.b32 	%r57, [retval0];
	} // callseq 18
	add.s32 	%r59, %r92, 1;
	ld.global.f32 	%f28, [%rd17+4];
	cvt.f64.f32 	%fd19, %f28;
	st.local.u32 	[%rd5], %r59;
	st.local.f64 	[%rd5+8], %fd19;
	{ // callseq 19, 0
	.param .b64 param0;
	st.param.b64 	[param0], %rd19;
	.param .b64 param1;
	st.param.b64 	[param1], %rd15;
	.param .b32 retval0;
	call.uni (retval0), 
	vprintf, 
	(
	param0, 
	param1
	);
	ld.param.b32 	%r60, [retval0];
	} // callseq 19
	ld.global.f32 	%f29, [%rd17+4];
	add.f32 	%f30, %f29, 0f3FC00000;
	st.global.f32 	[%rd17+4], %f30;
	cvt.f64.f32 	%fd20, %f30;
	st.local.f64 	[%rd5], %fd20;
	{ // callseq 20, 0
	.param .b64 param0;
	st.param.b64 	[param0], %rd22;
	.param .b64 param1;
	st.param.b64 	[param1], %rd15;
	.param .b32 retval0;
	call.uni (retval0), 
	vprintf, 
	(
	param0, 
	param1
	);
	ld.param.b32 	%r62, [retval0];
	} // callseq 20
	add.s32 	%r64, %r92, 2;
	ld.global.f32 	%f31, [%rd17+8];
	cvt.f64.f32 	%fd21, %f31;
	st.local.u32 	[%rd5], %r64;
	st.local.f64 	[%rd5+8], %fd21;
	{ // callseq 21, 0
	.param .b64 param0;
	st.param.b64 	[param0], %rd19;
	.param .b64 param1;
	st.param.b64 	[param1], %rd15;
	.param .b32 retval0;
	call.uni (retval0), 
	vprintf, 
	(
	param0, 
	param1
	);
	ld.param.b32 	%r65, [retval0];
	} // callseq 21
	ld.global.f32 	%f32, [%rd17+8];
	add.f32 	%f33, %f32, 0f3FC00000;
	st.global.f32 	[%rd17+8], %f33;
	cvt.f64.f32 	%fd22, %f33;
	st.local.f64 	[%rd5], %fd22;
	{ // callseq 22, 0
	.param .b64 param0;
	st.param.b64 	[param0], %rd22;
	.param .b64 param1;
	st.param.b64 	[param1], %rd15;
	.param .b32 retval0;
	call.uni (retval0), 
	vprintf, 
	(
	param0, 
	param1
	);
	ld.param.b32 	%r67, [retval0];
	} // callseq 22
	add.s32 	%r69, %r92, 3;
	ld.global.f32 	%f34, [%rd17+12];
	cvt.f64.f32 	%fd23, %f34;
	st.local.u32 	[%rd5], %r69;
	st.local.f64 	[%rd5+8], %fd23;
	{ // callseq 23, 0
	.param .b64 param0;
	st.param.b64 	[param0], %rd19;
	.param .b64 param1;
	st.param.b64 	[param1], %rd15;
	.param .b32 retval0;
	call.uni (retval0), 
	vprintf, 
	(
	param0, 
	param1
	);
	ld.param.b32 	%r70, [retval0];
	} // callseq 23
	ld.global.f32 	%f35, [%rd17+12];
	add.f32 	%f36, %f35, 0f3FC00000;
	st.global.f32 	[%rd17+12], %f36;
	cvt.f64.f32 	%fd24, %f36;
	st.local.f64 	[%rd5], %fd24;
	{ // callseq 24, 0
	.param .b64 param0;
	st.param.b64 	[param0], %rd22;
	.param .b64 param1;
	st.param.b64 	[param1], %rd15;
	.param .b32 retval0;
	call.uni (retval0), 
	vprintf, 
	(
	param0, 
	param1
	);
	ld.param.b32 	%r72, [retval0];
	} // callseq 24
	add.s32 	%r92, %r92, 4;
$L__BB0_7:
	setp.eq.s32 	%p6, %r6, 0;
	@%p6 bra 	$L__BB0_12;
	setp.eq.s32 	%p7, %r6, 1;
	@%p7 bra 	$L__BB0_10;
	mul.wide.u32 	%rd23, %r92, 4;
	add.s64 	%rd24, %rd1, %rd23;
	ld.global.f32 	%f37, [%rd24];
	cvt.f64.f32 	%fd25, %f37;
	st.local.u32 	[%rd5], %r92;
	st.local.f64 	[%rd5+8], %fd25;
	mov.u64 	%rd25, $str$1;
	cvta.global.u64 	%rd26, %rd25;
	{ // callseq 25, 0
	.param .b64 param0;
	st.param.b64 	[param0], %rd26;
	.param .b64 param1;
	st.param.b64 	[param1], %rd15;
	.param .b32 retval0;
	call.uni (retval0), 
	vprintf, 
	(
	param0, 
	param1
	);
	ld.param.b32 	%r74, [retval0];
	} // callseq 25
	ld.global.f32 	%f38, [%rd24];
	add.f32 	%f39, %f38, 0f3FC00000;
	st.global.f32 	[%rd24], %f39;
	cvt.f64.f32 	%fd26, %f39;
	st.local.f64 	[%rd5], %fd26;
	mov.u64 	%rd28, $str$2;
	cvta.global.u64 	%rd29, %rd28;
	{ // callseq 26, 0
	.param .b64 param0;
	st.param.b64 	[param0], %rd29;
	.param .b64 param1;
	st.param.b64 	[param1], %rd15;
	.param .b32 retval0;
	call.uni (retval0), 
	vprintf, 
	(
	param0, 
	param1
	);
	ld.param.b32 	%r76, [retval0];
	} // callseq 26
	add.s32 	%r78, %r92, 1;
	ld.global.f32 	%f40, [%rd24+4];
	cvt.f64.f32 	%fd27, %f40;
	st.local.u32 	[%rd5], %r78;
	st.local.f64 	[%rd5+8], %fd27;
	{ // callseq 27, 0
	.param .b64 param0;
	st.param.b64 	[param0], %rd26;
	.param .b64 param1;
	st.param.b64 	[param1], %rd15;
	.param .b32 retval0;
	call.uni (retval0), 
	vprintf, 
	(
	param0, 
	param1
	);
	ld.param.b32 	%r79, [retval0];
	} // callseq 27
	ld.global.f32 	%f41, [%rd24+4];
	add.f32 	%f42, %f41, 0f3FC00000;
	st.global.f32 	[%rd24+4], %f42;
	cvt.f64.f32 	%fd28, %f42;
	st.local.f64 	[%rd5], %fd28;
	{ // callseq 28, 0
	.param .b64 param0;
	st.param.b64 	[param0], %rd29;
	.param .b64 param1;
	st.param.b64 	[param1], %rd15;
	.param .b32 retval0;
	call.uni (retval0), 
	vprintf, 
	(
	param0, 
	param1
	);
	ld.param.b32 	%r81, [retval0];
	} // callseq 28
	add.s32 	%r92, %r92, 2;
$L__BB0_10:
	and.b32  	%r83, %r11, 1;
	setp.eq.b32 	%p8, %r83, 1;
	not.pred 	%p9, %p8;
	@%p9 bra 	$L__BB0_12;
	mul.wide.u32 	%rd30, %r92, 4;
	add.s64 	%rd31, %rd1, %rd30;
	ld.global.f32 	%f43, [%rd31];
	cvt.f64.f32 	%fd29, %f43;
	st.local.u32 	[%rd5], %r92;
	st.local.f64 	[%rd5+8], %fd29;
	mov.u64 	%rd32, $str$1;
	cvta.global.u64 	%rd33, %rd32;
	{ // callseq 29, 0
	.param .b64 param0;
	st.param.b64 	[param0], %rd33;
	.param .b64 param1;
	st.param.b64 	[param1], %rd15;
	.param .b32 retval0;
	call.uni (retval0), 
	vprintf, 
	(
	param0, 
	param1
	);
	ld.param.b32 	%r84, [retval0];
	} // callseq 29
	ld.global.f32 	%f44, [%rd31];
	add.f32 	%f45, %f44, 0f3FC00000;
	st.global.f32 	[%rd31], %f45;
	cvt.f64.f32 	%fd30, %f45;
	st.local.f64 	[%rd5], %fd30;
	mov.u64 	%rd35, $str$2;
	cvta.global.u64 	%rd36, %rd35;
	{ // callseq 30, 0
	.param .b64 param0;
	st.param.b64 	[param0], %rd36;
	.param .b64 param1;
	st.param.b64 	[param1], %rd15;
	.param .b32 retval0;
	call.uni (retval0), 
	vprintf, 
	(
	param0, 
	param1
	);
	ld.param.b32 	%r86, [retval0];
	} // callseq 30
$L__BB0_12:
	mov.u64 	%rd37, $str$3;
	cvta.global.u64 	%rd38, %rd37;
	{ // callseq 31, 0
	.param .b64 param0;
	st.param.b64 	[param0], %rd38;
	.param .b64 param1;
	st.param.b64 	[param1], 0;
	.param .b32 retval0;
	call.uni (retval0), 
	vprintf, 
	(
	param0, 
	param1
	);
	ld.param.b32 	%r88, [retval0];
	} // callseq 31
	ret;

}


// ===== COMPILED SASS (sm_100) =====

	.target	sm_100

	.elftype	@"ET_EXEC"


//--------------------- .note.nv.tkinfo           --------------------------
	.section	.note.nv.tkinfo,"",@"SHT_NOTE"
	.sectionflags	@"SHF_NOTE_NV_TKINFO"
	.tkinfo
        /*0018*/ 	.word	0x00000002
        /*0030*/ 	.string	""
        /*0030*/ 	.string	"ptxas"
        /*0030*/ 	.string	"Cuda compilation tools, release 13.0, V13.0.88"
        /*0030*/ 	.string	"Build cuda_13.0.r13.0/compiler.36424714_0"
        /*0030*/ 	.string	"-arch sm_100 -m 64 "



//--------------------- .note.nv.cuinfo           --------------------------
	.section	.note.nv.cuinfo,"",@"SHT_NOTE"
	.sectionflags	@"SHF_NOTE_NV_CUINFO"
        /*0018*/ 	.short	0x0002
        /*001a*/ 	.short	0x0064
        /*001c*/ 	.short	0x0082
	.zero		2


//--------------------- .nv.info                  --------------------------
	.section	.nv.info,"",@"SHT_CUDA_INFO"
	.align	4


	//----- nvinfo : EIATTR_REGCOUNT
	.align		4
        /*0000*/ 	.byte	0x04, 0x2f
        /*0002*/ 	.short	(.L_5 - .L_4)
	.align		4
.L_4:
        /*0004*/ 	.word	index@(_Z14cuda_array_addPfi)
        /*0008*/ 	.word	0x0000001e


	//----- nvinfo : EIATTR_FRAME_SIZE
	.align		4
.L_5:
        /*000c*/ 	.byte	0x04, 0x11
        /*000e*/ 	.short	(.L_7 - .L_6)
	.align		4
.L_6:
        /*0010*/ 	.word	index@(_Z14cuda_array_addPfi)
        /*0014*/ 	.word	0x00000010


	//----- nvinfo : EIATTR_MIN_STACK_SIZE
	.align		4
.L_7:
        /*0018*/ 	.byte	0x04, 0x12
        /*001a*/ 	.short	(.L_9 - .L_8)
	.align		4
.L_8:
        /*001c*/ 	.word	index@(_Z14cuda_array_addPfi)
        /*0020*/ 	.word	0x00000010
.L_9:


//--------------------- .nv.compat                --------------------------
	.section	.nv.compat,"",@"SHT_CUDA_COMPAT_INFO"
	.align	4
        /*0000*/ 	.byte	0x02, 0x09, 0x00, 0x00, 0x02, 0x02, 0x01, 0x00, 0x02, 0x05, 0x05, 0x00, 0x03, 0x07, 0x01, 0x01
        /*0010*/ 	.byte	0x02, 0x03, 0x00, 0x00, 0x02, 0x06, 0x01, 0x00, 0x04, 0x0b, 0x08, 0x00, 0x09, 0x00, 0x00, 0x00
        /*0020*/ 	.byte	0x00, 0x00, 0x00, 0x00


//--------------------- .nv.info._Z14cuda_array_addPfi --------------------------
	.section	.nv.info._Z14cuda_array_addPfi,"",@"SHT_CUDA_INFO"
	.sectionflags	@""
	.align	4


	//----- nvinfo : EIATTR_CUDA_API_VERSION
	.align		4
        /*0000*/ 	.byte	0x04, 0x37
        /*0002*/ 	.short	(.L_11 - .L_10)
.L_10:
        /*0004*/ 	.word	0x00000082


	//----- nvinfo : EIATTR_KPARAM_INFO
	.align		4
.L_11:
        /*0008*/ 	.byte	0x04, 0x17
        /*000a*/ 	.short	(.L_13 - .L_12)
.L_12:
        /*000c*/ 	.word	0x00000000
        /*0010*/ 	.short	0x0001
        /*0012*/ 	.short	0x0008
        /*0014*/ 	.byte	0x00, 0xf0, 0x11, 0x00


	//----- nvinfo : EIATTR_KPARAM_INFO
	.align		4
.L_13:
        /*0018*/ 	.byte	0x04, 0x17
        /*001a*/ 	.short	(.L_15 - .L_14)
.L_14:
        /*001c*/ 	.word	0x00000000
        /*0020*/ 	.short	0x0000
        /*0022*/ 	.short	0x0000
        /*0024*/ 	.byte	0x00, 0xf5, 0x21, 0x00


	//----- nvinfo : EIATTR_SPARSE_MMA_MASK
	.align		4
.L_15:
        /*0028*/ 	.byte	0x03, 0x50
        /*002a*/ 	.short	0x0000


	//----- nvinfo : EIATTR_MAXREG_COUNT
	.align		4
        /*002c*/ 	.byte	0x03, 0x1b
        /*002e*/ 	.short	0x00ff


	//----- nvinfo : EIATTR_EXTERNS
	.align		4
        /*0030*/ 	.byte	0x04, 0x0f
        /*0032*/ 	.short	(.L_17 - .L_16)


	//   ....[0]....
	.align		4
.L_16:
        /*0034*/ 	.word	index@(vprintf)


	//----- nvinfo : EIATTR_MERCURY_ISA_VERSION
	.align		4
.L_17:
        /*0038*/ 	.byte	0x03, 0x5f
        /*003a*/ 	.short	0x0101


	//----- nvinfo : EIATTR_VRC_CTA_INIT_COUNT
	.align		4
        /*003c*/ 	.byte	0x02, 0x4a
	.zero		1
	.zero		1


	//----- nvinfo : EIATTR_SYSCALL_OFFSETS
	.align		4
        /*0040*/ 	.byte	0x04, 0x46
        /*0042*/ 	.short	(.L_19 - .L_18)


	//   ....[0]....
.L_18:
        /*0044*/ 	.word	0x000000d0


	//   ....[1]....
        /*0048*/ 	.word	0x000002e0


	//   ....[2]....
        /*004c*/ 	.word	0x000003f0


	//   ....[3]....
        /*0050*/ 	.word	0x000004e0


	//   ....[4]....
        /*0054*/ 	.word	0x000005f0


	//   ....[5]....
        /*0058*/ 	.word	0x000006e0


	//   ....[6]....
        /*005c*/ 	.word	0x000007f0


	//   ....[7]....
        /*0060*/ 	.word	0x000008e0


	//   ....[8]....
        /*0064*/ 	.word	0x000009f0


	//   ....[9]....
        /*0068*/ 	.word	0x00000ae0


	//   ....[10]....
        /*006c*/ 	.word	0x00000bf0


	//   ....[11]....
        /*0070*/ 	.word	0x00000ce0


	//   ....[12]....
        /*0074*/ 	.word	0x00000df0


	//   ....[13]....
        /*0078*/ 	.word	0x00000ee0


	//   ....[14]....
        /*007c*/ 	.word	0x00000ff0


	//   ....[15]....
        /*0080*/ 	.word	0x000010e0


	//   ....[16]....
        /*0084*/ 	.word	0x000011f0


	//   ....[17]....
        /*0088*/ 	.word	0x000013c0


	//   ....[18]....
        /*008c*/ 	.word	0x000014d0


	//   ....[19]....
        /*0090*/ 	.word	0x000015c0


	//   ....[20]....
        /*0094*/ 	.word	0x000016d0


	//   ....[21]....
        /*0098*/ 	.word	0x000017c0


	//   ....[22]....
        /*009c*/ 	.word	0x000018d0


	//   ....[23]....
        /*00a0*/ 	.word	0x000019c0


	//   ....[24]....
        /*00a4*/ 	.word	0x00001ad0


	//   ....[25]....
        /*00a8*/ 	.word	0x00001c30


	//   ....[26]....
        /*00ac*/ 	.word	0x00001d40


	//   ....[27]....
        /*00b0*/ 	.word	0x00001e30


	//   ....[28]....
        /*00b4*/ 	.word	0x00001f40


	//   ....[29]....
        /*00b8*/ 	.word	0x000020a0


	//   ....[30]....
        /*00bc*/ 	.word	0x000021b0


	//   ....[31]....
        /*00c0*/ 	.word	0x00002230


	//----- nvinfo : EIATTR_EXIT_INSTR_OFFSETS
	.align		4
.L_19:
        /*00c4*/ 	.byte	0x04, 0x1c
        /*00c6*/ 	.short	(.L_21 - .L_20)


	//   ....[0]....
.L_20:
        /*00c8*/ 	.word	0x00002240


	//----- nvinfo : EIATTR_CRS_STACK_SIZE
	.align		4
.L_21:
        /*00cc*/ 	.byte	0x04, 0x1e
        /*00ce*/ 	.short	(.L_23 - .L_22)
.L_22:
        /*00d0*/ 	.word	0x00000000


	//----- nvinfo : EIATTR_CBANK_PARAM_SIZE
	.align		4
.L_23:
        /*00d4*/ 	.byte	0x03, 0x19
        /*00d6*/ 	.short	0x000c


	//----- nvinfo : EIATTR_PARAM_CBANK
	.align		4
        /*00d8*/ 	.byte	0x04, 0x0a
        /*00da*/ 	.short	(.L_25 - .L_24)
	.align		4
.L_24:
        /*00dc*/ 	.word	index@(.nv.constant0._Z14cuda_array_addPfi)
        /*00e0*/ 	.short	0x0380
        /*00e2*/ 	.short	0x000c


	//----- nvinfo : EIATTR_SW_WAR
	.align		4
.L_25:
        /*00e4*/ 	.byte	0x04, 0x36
        /*00e6*/ 	.short	(.L_27 - .L_26)
.L_26:
        /*00e8*/ 	.word	0x00000008
.L_27:


//--------------------- .nv.callgraph             --------------------------
	.section	.nv.callgraph,"",@"SHT_CUDA_CALLGRAPH"
	.align	4
	.sectionentsize	8
	.align		4
        /*0000*/ 	.word	0x00000000
	.align		4
        /*0004*/ 	.word	0xffffffff
	.align		4
        /*0008*/ 	.word	index@(_Z14cuda_array_addPfi)
	.align		4
        /*000c*/ 	.word	index@(vprintf)
	.align		4
        /*0010*/ 	.word	0x00000000
	.align		4
        /*0014*/ 	.word	0xfffffffe
	.align		4
        /*0018*/ 	.word	0x00000000
	.align		4
        /*001c*/ 	.word	0xfffffffd
	.align		4
        /*0020*/ 	.word	0x00000000
	.align		4
        /*0024*/ 	.word	0xfffffffc


//--------------------- .nv.constant4             --------------------------
	.section	.nv.constant4,"a",@progbits
	.align	8
	.align		8
.nv.constant4:
        /*0000*/ 	.dword	vprintf
	.align		8
        /*0008*/ 	.dword	$str
	.align		8
        /*0010*/ 	.dword	$str$1
	.align		8
        /*0018*/ 	.dword	$str$2
	.align		8
        /*0020*/ 	.dword	$str$3


//--------------------- .text._Z14cuda_array_addPfi --------------------------
	.section	.text._Z14cuda_array_addPfi,"ax",@progbits
	.align	128
        .global         _Z14cuda_array_addPfi
        .type           _Z14cuda_array_addPfi,@function
        .size           _Z14cuda_array_addPfi,(.L_x_37 - _Z14cuda_array_addPfi)
        .other          _Z14cuda_array_addPfi,@"STO_CUDA_ENTRY STV_DEFAULT"
_Z14cuda_array_addPfi:
.text._Z14cuda_array_addPfi:
[----:B------:R-:W0:Y:S01]  /*0000*/  LDC R1, c[0x0][0x37c] ;  /* 0x0000df00ff017b82 */ /* 0x000e220000000800 */
[----:B------:R-:W-:Y:S01]  /*0010*/  MOV R0, 0x0 ;  /* 0x0000000000007802 */ /* 0x000fe20000000f00 */
[----:B------:R-:W1:Y:S01]  /*0020*/  LDCU UR4, c[0x0][0x2f8] ;  /* 0x00005f00ff0477ac */ /* 0x000e620008000800 */
[----:B0-----:R-:W-:Y:S01]  /*0030*/  VIADD R1, R1, 0xfffffff0 ;  /* 0xfffffff001017836 */ /* 0x001fe20000000000 */
[----:B------:R-:W-:-:S04]  /*0040*/  CS2R R6, SRZ ;  /* 0x0000000000067805 */ /* 0x000fc8000001ff00 */
[----:B------:R0:W2:Y:S01]  /*0050*/  LDC.64 R2, c[0x4][R0] ;  /* 0x0100000000027b82 */ /* 0x0000a20000000a00 */
[----:B------:R-:W3:Y:S01]  /*0060*/  LDCU.64 UR6, c[0x4][0x8] ;  /* 0x01000100ff0677ac */ /* 0x000ee20008000a00 */
[----:B------:R-:W4:Y:S01]  /*0070*/  LDCU UR5, c[0x0][0x2fc] ;  /* 0x00005f80ff0577ac */ /* 0x000f220008000800 */
[----:B-1----:R-:W-:Y:S01]  /*0080*/  IADD3 R23, P0, PT, R1, UR4, RZ ;  /* 0x0000000401177c10 */ /* 0x002fe2000ff1e0ff */
[----:B---3--:R-:W-:Y:S02]  /*0090*/  IMAD.U32 R4, RZ, RZ, UR6 ;  /* 0x00000006ff047e24 */ /* 0x008fe4000f8e00ff */
[----:B------:R-:W-:Y:S02]  /*00a0*/  IMAD.U32 R5, RZ, RZ, UR7 ;  /* 0x00000007ff057e24 */ /* 0x000fe4000f8e00ff */
[----:B0---4-:R-:W-:-:S08]  /*00b0*/  IMAD.X R22, RZ, RZ, UR5, P0 ;  /* 0x00000005ff167e24 */ /* 0x011fd000080e06ff */
[----:B------:R-:W-:-:S07]  /*00c0*/  LEPC R20, `(.L_x_0) ;  /* 0x000000001014794e */ /* 0x000fce0000000000 */
[----:B--2---:R-:W-:Y:S05]  /*00d0*/  CALL.ABS.NOINC R2 ;  /* 0x0000000002007343 */ /* 0x004fea0003c00000 */
.L_x_0:
[----:B------:R-:W0:Y:S02]  /*00e0*/  LDC R0, c[0x0][0x388] ;  /* 0x0000e200ff007b82 */ /* 0x000e240000000800 */
[----:B0-----:R-:W-:-:S13]  /*00f0*/  ISETP.GE.AND P0, PT, R0, 0x1, PT ;  /* 0x000000010000780c */ /* 0x001fda0003f06270 */
[----:B------:R-:W-:Y:S05]  /*0100*/  @!P0 BRA `(.L_x_1) ;  /* 0x00000020002c8947 */ /* 0x000fea0003800000 */
[----:B------:R-:W0:Y:S01]  /*0110*/  LDC.64 R18, c[0x0][0x358] ;  /* 0x0000d600ff127b82 */ /* 0x000e220000000a00 */
[C---:B------:R-:W-:Y:S01]  /*0120*/  ISETP.GE.U32.AND P0, PT, R0.reuse, 0x8, PT ;  /* 0x000000080000780c */ /* 0x040fe20003f06070 */
[----:B------:R-:W-:Y:S01]  /*0130*/  IMAD.MOV.U32 R2, RZ, RZ, RZ ;  /* 0x000000ffff027224 */ /* 0x000fe200078e00ff */
[----:B------:R-:W-:-:S11]  /*0140*/  LOP3.LUT R26, R0, 0x7, RZ, 0xc0, !PT ;  /* 0x00000007001a7812 */ /* 0x000fd600078ec0ff */
[----:B------:R-:W-:Y:S05]  /*0150*/  @!P0 BRA `(.L_x_2) ;  /* 0x0000001000408947 */ /* 0x000fea0003800000 */
[----:B------:R-:W1:Y:S01]  /*0160*/  LDCU.64 UR4, c[0x0][0x380] ;  /* 0x00007000ff0477ac */ /* 0x000e620008000a00 */
[----:B------:R-:W-:Y:S01]  /*0170*/  BSSY.RECONVERGENT B6, `(.L_x_2) ;  /* 0x000010e000067945 */ /* 0x000fe20003800200 */
[----:B------:R-:W-:Y:S01]  /*0180*/  LOP3.LUT R2, R0, 0x7ffffff8, RZ, 0xc0, !PT ;  /* 0x7ffffff800027812 */ /* 0x000fe200078ec0ff */
[----:B------:R-:W-:Y:S01]  /*0190*/  IMAD.MOV.U32 R27, RZ, RZ, RZ ;  /* 0x000000ffff1b7224 */ /* 0x000fe200078e00ff */
[----:B-1----:R-:W-:-:S04]  /*01a0*/  UIADD3 UR4, UP0, UPT, UR4, 0x10, URZ ;  /* 0x0000001004047890 */ /* 0x002fc8000ff1e0ff */
[----:B------:R-:W-:Y:S02]  /*01b0*/  UIADD3.X UR5, UPT, UPT, URZ, UR5, URZ, UP0, !UPT ;  /* 0x00000005ff057290 */ /* 0x000fe400087fe4ff */
[----:B------:R-:W-:-:S04]  /*01c0*/  IMAD.U32 R16, RZ, RZ, UR4 ;  /* 0x00000004ff107e24 */ /* 0x000fc8000f8e00ff */
[----:B------:R-:W-:-:S07]  /*01d0*/  IMAD.U32 R17, RZ, RZ, UR5 ;  /* 0x00000005ff117e24 */ /* 0x000fce000f8e00ff */
.L_x_19:
[----:B0-----:R-:W-:Y:S02]  /*01e0*/  R2UR UR4, R18 ;  /* 0x00000000120472ca */ /* 0x001fe400000e0000 */
[----:B------:R-:W-:-:S13]  /*01f0*/  R2UR UR5, R19 ;  /* 0x00000000130572ca */ /* 0x000fda00000e0000 */
[----:B------:R-:W2:Y:S01]  /*0200*/  LDG.E R0, desc[UR4][R16.64+-0x10] ;  /* 0xfffff00410007981 */ /* 0x000ea2000c1e1900 */
[----:B------:R-:W0:Y:S01]  /*0210*/  LDCU UR4, c[0x0][0x2f8] ;  /* 0x00005f00ff0477ac */ /* 0x000e220008000800 */
[----:B------:R-:W-:Y:S01]  /*0220*/  MOV R25, 0x0 ;  /* 0x0000000000197802 */ /* 0x000fe20000000f00 */
[----:B------:R-:W-:Y:S01]  /*0230*/  IMAD.MOV.U32 R6, RZ, RZ, R23 ;  /* 0x000000ffff067224 */ /* 0x000fe200078e0017 */
[----:B------:R-:W-:Y:S02]  /*0240*/  MOV R7, R22 ;  /* 0x0000001600077202 */ /* 0x000fe40000000f00 */
[----:B------:R1:W3:Y:S01]  /*0250*/  LDC.64 R8, c[0x4][R25] ;  /* 0x0100000019087b82 */ /* 0x0002e20000000a00 */
[----:B0-----:R-:W-:Y:S01]  /*0260*/  VIADD R24, R23, -UR4 ;  /* 0x8000000417187c36 */ /* 0x001fe20008000000 */
[----:B------:R-:W0:Y:S04]  /*0270*/  LDCU.64 UR4, c[0x4][0x10] ;  /* 0x01000200ff0477ac */ /* 0x000e280008000a00 */
[----:B------:R1:W-:Y:S01]  /*0280*/  STL [R24], R27 ;  /* 0x0000001b18007387 */ /* 0x0003e20000100800 */
[----:B0-----:R-:W-:-:S02]  /*0290*/  IMAD.U32 R4, RZ, RZ, UR4 ;  /* 0x00000004ff047e24 */ /* 0x001fc4000f8e00ff */
[----:B------:R-:W-:Y:S01]  /*02a0*/  IMAD.U32 R5, RZ, RZ, UR5 ;  /* 0x00000005ff057e24 */ /* 0x000fe2000f8e00ff */
[----:B--2---:R-:W0:Y:S02]  /*02b0*/  F2F.F64.F32 R10, R0 ;  /* 0x00000000000a7310 */ /* 0x004e240000201800 */
[----:B0--3--:R1:W-:Y:S04]  /*02c0*/  STL.64 [R24+0x8], R10 ;  /* 0x0000080a18007387 */ /* 0x0093e80000100a00 */
[----:B------:R-:W-:-:S07]  /*02d0*/  LEPC R20, `(.L_x_3) ;  /* 0x000000001014794e */ /* 0x000fce0000000000 */
[----:B-1----:R-:W-:Y:S05]  /*02e0*/  CALL.ABS.NOINC R8 ;  /* 0x0000000008007343 */ /* 0x002fea0003c00000 */
.L_x_3:
[----:B------:R-:W-:Y:S02]  /*02f0*/  R2UR UR4, R18 ;  /* 0x00000000120472ca */ /* 0x000fe400000e0000 */
[----:B------:R-:W-:-:S13]  /*0300*/  R2UR UR5, R19 ;  /* 0x00000000130572ca */ /* 0x000fda00000e0000 */
[----:B------:R-:W2:Y:S01]  /*0310*/  LDG.E R3, desc[UR4][R16.64+-0x10] ;  /* 0xfffff00410037981 */ /* 0x000ea2000c1e1900 */
[----:B------:R-:W-:Y:S01]  /*0320*/  R2UR UR6, R18 ;  /* 0x00000000120672ca */ /* 0x000fe200000e0000 */
[----:B------:R0:W1:Y:S01]  /*0330*/  LDC.64 R8, c[0x4][R25] ;  /* 0x0100000019087b82 */ /* 0x0000620000000a00 */
[----:B------:R-:W-:Y:S01]  /*0340*/  R2UR UR7, R19 ;  /* 0x00000000130772ca */ /* 0x000fe200000e0000 */
[----:B------:R-:W3:Y:S01]  /*0350*/  LDCU.64 UR4, c[0x4][0x18] ;  /* 0x01000300ff0477ac */ /* 0x000ee20008000a00 */
[----:B------:R-:W-:Y:S02]  /*0360*/  IMAD.MOV.U32 R6, RZ, RZ, R23 ;  /* 0x000000ffff067224 */ /* 0x000fe400078e0017 */
[----:B------:R-:W-:Y:S02]  /*0370*/  IMAD.MOV.U32 R7, RZ, RZ, R22 ;  /* 0x000000ffff077224 */ /* 0x000fe400078e0016 */
[----:B---3--:R-:W-:Y:S02]  /*0380*/  IMAD.U32 R4, RZ, RZ, UR4 ;  /* 0x00000004ff047e24 */ /* 0x008fe4000f8e00ff */
[----:B------:R-:W-:-:S02]  /*0390*/  IMAD.U32 R5, RZ, RZ, UR5 ;  /* 0x00000005ff057e24 */ /* 0x000fc4000f8e00ff */
[----:B--2---:R-:W-:-:S04]  /*03a0*/  FADD R3, R3, 1.5 ;  /* 0x3fc0000003037421 */ /* 0x004fc80000000000 */
[----:B------:R-:W2:Y:S01]  /*03b0*/  F2F.F64.F32 R10, R3 ;  /* 0x00000003000a7310 */ /* 0x000ea20000201800 */
[----:B------:R0:W-:Y:S04]  /*03c0*/  STG.E desc[UR6][R16.64+-0x10], R3 ;  /* 0xfffff00310007986 */ /* 0x0001e8000c101906 */
[----:B-12---:R0:W-:Y:S02]  /*03d0*/  STL.64 [R24], R10 ;  /* 0x0000000a18007387 */ /* 0x0061e40000100a00 */
[----:B------:R-:W-:-:S07]  /*03e0*/  LEPC R20, `(.L_x_4) ;  /* 0x000000001014794e */ /* 0x000fce0000000000 */
[----:B0-----:R-:W-:Y:S05]  /*03f0*/  CALL.ABS.NOINC R8 ;  /* 0x0000000008007343 */ /* 0x001fea0003c00000 */
.L_x_4:
[----:B------:R-:W-:Y:S02]  /*0400*/  R2UR UR4, R18 ;  /* 0x00000000120472ca */ /* 0x000fe400000e0000 */
[----:B------:R-:W-:-:S13]  /*0410*/  R2UR UR5, R19 ;  /* 0x00000000130572ca */ /* 0x000fda00000e0000 */
[----:B------:R-:W2:Y:S01]  /*0420*/  LDG.E R0, desc[UR4][R16.64+-0xc] ;  /* 0xfffff40410007981 */ /* 0x000ea2000c1e1900 */
[----:B------:R-:W-:Y:S01]  /*0430*/  VIADD R3, R27, 0x1 ;  /* 0x000000011b037836 */ /* 0x000fe20000000000 */
[----:B------:R0:W1:Y:S01]  /*0440*/  LDC.64 R8, c[0x4][R25] ;  /* 0x0100000019087b82 */ /* 0x0000620000000a00 */
[----:B------:R-:W3:Y:S01]  /*0450*/  LDCU.64 UR4, c[0x4][0x10] ;  /* 0x01000200ff0477ac */ /* 0x000ee20008000a00 */
[----:B------:R-:W-:Y:S02]  /*0460*/  IMAD.MOV.U32 R6, RZ, RZ, R23 ;  /* 0x000000ffff067224 */ /* 0x000fe400078e0017 */
[----:B------:R0:W-:Y:S01]  /*0470*/  STL [R24], R3 ;  /* 0x0000000318007387 */ /* 0x0001e20000100800 */
[----:B------:R-:W-:Y:S02]  /*0480*/  IMAD.MOV.U32 R7, RZ, RZ, R22 ;  /* 0x000000ffff077224 */ /* 0x000fe400078e0016 */
[----:B---3--:R-:W-:Y:S02]  /*0490*/  IMAD.U32 R4, RZ, RZ, UR4 ;  /* 0x00000004ff047e24 */ /* 0x008fe4000f8e00ff */
[----:B------:R-:W-:Y:S01]  /*04a0*/  IMAD.U32 R5, RZ, RZ, UR5 ;  /* 0x00000005ff057e24 */ /* 0x000fe2000f8e00ff */
[----:B--2---:R-:W2:Y:S02]  /*04b0*/  F2F.F64.F32 R10, R0 ;  /* 0x00000000000a7310 */ /* 0x004ea40000201800 */
[----:B-12---:R0:W-:Y:S04]  /*04c0*/  STL.64 [R24+0x8], R10 ;  /* 0x0000080a18007387 */ /* 0x0061e80000100a00 */
[----:B------:R-:W-:-:S07]  /*04d0*/  LEPC R20, `(.L_x_5) ;  /* 0x000000001014794e */ /* 0x000fce0000000000 */
[----:B0-----:R-:W-:Y:S05]  /*04e0*/  CALL.ABS.NOINC R8 ;  /* 0x0000000008007343 */ /* 0x001fea0003c00000 */
.L_x_5:
[----:B------:R-:W-:Y:S02]  /*04f0*/  R2UR UR4, R18 ;  /* 0x00000000120472ca */ /* 0x000fe400000e0000 */
[----:B------:R-:W-:-:S13]  /*0500*/  R2UR UR5, R19 ;  /* 0x00000000130572ca */ /* 0x000fda00000e0000 */
[----:B------:R-:W2:Y:S01]  /*0510*/  LDG.E R3, desc[UR4][R16.64+-0xc] ;  /* 0xfffff40410037981 */ /* 0x000ea2000c1e1900 */
[----:B------:R-:W-:Y:S01]  /*0520*/  R2UR UR6, R18 ;  /* 0x00000000120672ca */ /* 0x000fe200000e0000 */
[----:B------:R0:W1:Y:S01]  /*0530*/  LDC.64 R8, c[0x4][R25] ;  /* 0x0100000019087b82 */ /* 0x0000620000000a00 */
[----:B------:R-:W-:Y:S01]  /*0540*/  R2UR UR7, R19 ;  /* 0x00000000130772ca */ /* 0x000fe200000e0000 */
[----:B------:R-:W3:Y:S01]  /*0550*/  LDCU.64 UR4, c[0x4][0x18] ;  /* 0x01000300ff0477ac */ /* 0x000ee20008000a00 */
[----:B------:R-:W-:Y:S01]  /*0560*/  MOV R6, R23 ;  /* 0x0000001700067202 */ /* 0x000fe20000000f00 */
        /* <DEDUP_REMOVED lines=9> */
.L_x_6:
        /* <DEDUP_REMOVED lines=15> */
.L_x_7:
        /* <DEDUP_REMOVED lines=17> */
.L_x_8:
        /* <DEDUP_REMOVED lines=8> */
[----:B------:R-:W-:Y:S01]  /*0880*/  IMAD.MOV.U32 R7, RZ, RZ, R22 ;  /* 0x000000ffff077224 */ /* 0x000fe200078e0016 */
[----:B---3--:R-:W-:Y:S01]  /*0890*/  MOV R4, UR4 ;  /* 0x0000000400047c02 */ /* 0x008fe20008000f00 */
[----:B------:R-:W-:Y:S01]  /*08a0*/  IMAD.U32 R5, RZ, RZ, UR5 ;  /* 0x00000005ff057e24 */ /* 0x000fe2000f8e00ff */
[----:B--2---:R-:W2:Y:S02]  /*08b0*/  F2F.F64.F32 R10, R0 ;  /* 0x00000000000a7310 */ /* 0x004ea40000201800 */
[----:B-12---:R0:W-:Y:S04]  /*08c0*/  STL.64 [R24+0x8], R10 ;  /* 0x0000080a18007387 */ /* 0x0061e80000100a00 */
[----:B------:R-:W-:-:S07]  /*08d0*/  LEPC R20, `(.L_x_9) ;  /* 0x000000001014794e */ /* 0x000fce0000000000 */
[----:B0-----:R-:W-:Y:S05]  /*08e0*/  CALL.ABS.NOINC R8 ;  /* 0x0000000008007343 */ /* 0x001fea0003c00000 */
.L_x_9:
        /* <DEDUP_REMOVED lines=17> */
.L_x_10:
[----:B------:R-:W-:Y:S02]  /*0a00*/  R2UR UR4, R18 ;  /* 0x00000000120472ca */ /* 0x000fe400000e0000 */
[----:B------:R-:W-:-:S13]  /*0a10*/  R2UR UR5, R19 ;  /* 0x00000000130572ca */ /* 0x000fda00000e0000 */
[----:B------:R-:W2:Y:S01]  /*0a20*/  LDG.E R0, desc[UR4][R16.64] ;  /* 0x0000000410007981 */ /* 0x000ea2000c1e1900 */
[----:B------:R-:W-:Y:S01]  /*0a30*/  VIADD R3, R27, 0x4 ;  /* 0x000000041b037836 */ /* 0x000fe20000000000 */
[----:B------:R0:W1:Y:S01]  /*0a40*/  LDC.64 R8, c[0x4][R25] ;  /* 0x0100000019087b82 */ /* 0x0000620000000a00 */
[----:B------:R-:W3:Y:S01]  /*0a50*/  LDCU.64 UR4, c[0x4][0x10] ;  /* 0x01000200ff0477ac */ /* 0x000ee20008000a00 */
[----:B------:R-:W-:Y:S01]  /*0a60*/  IMAD.MOV.U32 R6, RZ, RZ, R23 ;  /* 0x000000ffff067224 */ /* 0x000fe200078e0017 */
[----:B------:R-:W-:Y:S01]  /*0a70*/  MOV R7, R22 ;  /* 0x0000001600077202 */ /* 0x000fe20000000f00 */
[----:B------:R0:W-:Y:S01]  /*0a80*/  STL [R24], R3 ;  /* 0x0000000318007387 */ /* 0x0001e20000100800 */
[----:B---3--:R-:W-:Y:S02]  /*0a90*/  IMAD.U32 R4, RZ, RZ, UR4 ;  /* 0x00000004ff047e24 */ /* 0x008fe4000f8e00ff */
[----:B------:R-:W-:Y:S01]  /*0aa0*/  IMAD.U32 R5, RZ, RZ, UR5 ;  /* 0x00000005ff057e24 */ /* 0x000fe2000f8e00ff */
[----:B--2---:R-:W2:Y:S02]  /*0ab0*/  F2F.F64.F32 R10, R0 ;  /* 0x00000000000a7310 */ /* 0x004ea40000201800 */
[----:B-12---:R0:W-:Y:S04]  /*0ac0*/  STL.64 [R24+0x8], R10 ;  /* 0x0000080a18007387 */ /* 0x0061e80000100a00 */
[----:B------:R-:W-:-:S07]  /*0ad0*/  LEPC R20, `(.L_x_11) ;  /* 0x000000001014794e */ /* 0x000fce0000000000 */
[----:B0-----:R-:W-:Y:S05]  /*0ae0*/  CALL.ABS.NOINC R8 ;  /* 0x0000000008007343 */ /* 0x001fea0003c00000 */
.L_x_11:
        /* <DEDUP_REMOVED lines=17> */
.L_x_12:
        /* <DEDUP_REMOVED lines=15> */
.L_x_13:
        /* <DEDUP_REMOVED lines=9> */
[----:B---3--:R-:W-:Y:S01]  /*0d80*/  IMAD.U32 R4, RZ, RZ, UR4 ;  /* 0x00000004ff047e24 */ /* 0x008fe2000f8e00ff */
[----:B------:R-:W-:Y:S01]  /*0d90*/  MOV R5, UR5 ;  /* 0x0000000500057c02 */ /* 0x000fe20008000f00 */
[----:B--2---:R-:W-:-:S04]  /*0da0*/  FADD R3, R3, 1.5 ;  /* 0x3fc0000003037421 */ /* 0x004fc80000000000 */
[----:B------:R-:W2:Y:S01]  /*0db0*/  F2F.F64.F32 R10, R3 ;  /* 0x00000003000a7310 */ /* 0x000ea20000201800 */
[----:B------:R0:W-:Y:S04]  /*0dc0*/  STG.E desc[UR6][R16.64+0x4], R3 ;  /* 0x0000040310007986 */ /* 0x0001e8000c101906 */
[----:B-12---:R0:W-:Y:S02]  /*0dd0*/  STL.64 [R24], R10 ;  /* 0x0000000a18007387 */ /* 0x0061e40000100a00 */
[----:B------:R-:W-:-:S07]  /*0de0*/  LEPC R20, `(.L_x_14) ;  /* 0x000000001014794e */ /* 0x000fce0000000000 */
[----:B0-----:R-:W-:Y:S05]  /*0df0*/  CALL.ABS.NOINC R8 ;  /* 0x0000000008007343 */ /* 0x001fea0003c00000 */
.L_x_14:
        /* <DEDUP_REMOVED lines=15> */
.L_x_15:
[----:B------:R-:W-:Y:S02]  /*0ef0*/  R2UR UR4, R18 ;  /* 0x00000000120472ca */ /* 0x000fe400000e0000 */
[----:B------:R-:W-:-:S13]  /*0f00*/  R2UR UR5, R19 ;  /* 0x00000000130572ca */ /* 0x000fda00000e0000 */
[----:B------:R-:W2:Y:S01]  /*0f10*/  LDG.E R3, desc[UR4][R16.64+0x8] ;  /* 0x0000080410037981 */ /* 0x000ea2000c1e1900 */
[----:B------:R-:W-:Y:S01]  /*0f20*/  R2UR UR6, R18 ;  /* 0x00000000120672ca */ /* 0x000fe200000e0000 */
[----:B------:R0:W1:Y:S01]  /*0f30*/  LDC.64 R8, c[0x4][R25] ;  /* 0x0100000019087b82 */ /* 0x0000620000000a00 */
[----:B------:R-:W-:Y:S01]  /*0f40*/  R2UR UR7, R19 ;  /* 0x00000000130772ca */ /* 0x000fe200000e0000 */
[----:B------:R-:W3:Y:S01]  /*0f50*/  LDCU.64 UR4, c[0x4][0x18] ;  /* 0x01000300ff0477ac */ /* 0x000ee20008000a00 */
[----:B------:R-:W-:Y:S01]  /*0f60*/  IMAD.MOV.U32 R6, RZ, RZ, R23 ;  /* 0x000000ffff067224 */ /* 0x000fe200078e0017 */
[----:B------:R-:W-:Y:S01]  /*0f70*/  MOV R7, R22 ;  /* 0x0000001600077202 */ /* 0x000fe20000000f00 */
[----:B---3--:R-:W-:Y:S02]  /*0f80*/  IMAD.U32 R4, RZ, RZ, UR4 ;  /* 0x00000004ff047e24 */ /* 0x008fe4000f8e00ff */
[----:B------:R-:W-:Y:S02]  /*0f90*/  IMAD.U32 R5, RZ, RZ, UR5 ;  /* 0x00000005ff057e24 */ /* 0x000fe4000f8e00ff */
[----:B--2---:R-:W-:-:S04]  /*0fa0*/  FADD R3, R3, 1.5 ;  /* 0x3fc0000003037421 */ /* 0x004fc80000000000 */
[----:B------:R-:W2:Y:S01]  /*0fb0*/  F2F.F64.F32 R10, R3 ;  /* 0x00000003000a7310 */ /* 0x000ea20000201800 */
[----:B------:R0:W-:Y:S04]  /*0fc0*/  STG.E desc[UR6][R16.64+0x8], R3 ;  /* 0x0000080310007986 */ /* 0x0001e8000c101906 */
[----:B-12---:R0:W-:Y:S02]  /*0fd0*/  STL.64 [R24], R10 ;  /* 0x0000000a18007387 */ /* 0x0061e40000100a00 */
[----:B------:R-:W-:-:S07]  /*0fe0*/  LEPC R20, `(.L_x_16) ;  /* 0x000000001014794e */ /* 0x000fce0000000000 */
[----:B0-----:R-:W-:Y:S05]  /*0ff0*/  CALL.ABS.NOINC R8 ;  /* 0x0000000008007343 */ /* 0x001fea0003c00000 */
.L_x_16:
        /* <DEDUP_REMOVED lines=15> */
.L_x_17:
        /* <DEDUP_REMOVED lines=17> */
.L_x_18:
[----:B------:R-:W-:Y:S01]  /*1200*/  VIADD R27, R27, 0x8 ;  /* 0x000000081b1b7836 */ /* 0x000fe20000000000 */
[----:B------:R-:W-:-:S04]  /*1210*/  IADD3 R16, P1, PT, R16, 0x20, RZ ;  /* 0x0000002010107810 */ /* 0x000fc80007f3e0ff */
[----:B------:R-:W-:Y:S02]  /*1220*/  ISETP.NE.AND P0, PT, R27, R2, PT ;  /* 0x000000021b00720c */ /* 0x000fe40003f05270 */
[----:B------:R-:W-:-:S11]  /*1230*/  IADD3.X R17, PT, PT, RZ, R17, RZ, P1, !PT ;  /* 0x00000011ff117210 */ /* 0x000fd60000ffe4ff */
[----:B------:R-:W-:Y:S05]  /*1240*/  @P0 BRA `(.L_x_19) ;  /* 0xffffffec00e40947 */ /* 0x000fea000383ffff */
[----:B------:R-:W-:Y:S05]  /*1250*/  BSYNC.RECONVERGENT B6 ;  /* 0x0000000000067941 */ /* 0x000fea0003800200 */
.L_x_2:
[----:B------:R-:W-:-:S13]  /*1260*/  ISETP.NE.AND P0, PT, R26, RZ, PT ;  /* 0x000000ff1a00720c */ /* 0x000fda0003f05270 */
[----:B------:R-:W-:Y:S05]  /*1270*/  @!P0 BRA `(.L_x_1) ;  /* 0x0000000c00d08947 */ /* 0x000fea0003800000 */
[----:B------:R-:W1:Y:S01]  /*1280*/  LDC R25, c[0x0][0x388] ;  /* 0x0000e200ff197b82 */ /* 0x000e620000000800 */
[----:B------:R-:W-:Y:S02]  /*1290*/  ISETP.GE.U32.AND P0, PT, R26, 0x4, PT ;  /* 0x000000041a00780c */ /* 0x000fe40003f06070 */
[----:B-1----:R-:W-:-:S11]  /*12a0*/  LOP3.LUT R25, R25, 0x3, RZ, 0xc0, !PT ;  /* 0x0000000319197812 */ /* 0x002fd600078ec0ff */
[----:B------:R-:W-:Y:S05]  /*12b0*/  @!P0 BRA `(.L_x_20) ;  /* 0x00000008000c8947 */ /* 0x000fea0003800000 */
[----:B------:R-:W1:Y:S01]  /*12c0*/  LDC.64 R16, c[0x0][0x380] ;  /* 0x0000e000ff107b82 */ /* 0x000e620000000a00 */
[----:B0-----:R-:W-:Y:S02]  /*12d0*/  R2UR UR4, R18 ;  /* 0x00000000120472ca */ /* 0x001fe400000e0000 */
[----:B------:R-:W-:Y:S01]  /*12e0*/  R2UR UR5, R19 ;  /* 0x00000000130572ca */ /* 0x000fe200000e0000 */
[----:B-1----:R-:W-:-:S12]  /*12f0*/  IMAD.WIDE.U32 R16, R2, 0x4, R16 ;  /* 0x0000000402107825 */ /* 0x002fd800078e0010 */
[----:B------:R-:W2:Y:S01]  /*1300*/  LDG.E R0, desc[UR4][R16.64] ;  /* 0x0000000410007981 */ /* 0x000ea2000c1e1900 */
[----:B------:R-:W-:Y:S01]  /*1310*/  MOV R24, 0x0 ;  /* 0x0000000000187802 */ /* 0x000fe20000000f00 */
[----:B------:R-:W0:Y:S01]  /*1320*/  LDCU.64 UR4, c[0x4][0x10] ;  /* 0x01000200ff0477ac */ /* 0x000e220008000a00 */
[----:B------:R-:W-:Y:S01]  /*1330*/  IMAD.MOV.U32 R6, RZ, RZ, R23 ;  /* 0x000000ffff067224 */ /* 0x000fe200078e0017 */
[----:B------:R1:W-:Y:S01]  /*1340*/  STL [R1], R2 ;  /* 0x0000000201007387 */ /* 0x0003e20000100800 */
[----:B------:R1:W3:Y:S01]  /*1350*/  LDC.64 R8, c[0x4][R24] ;  /* 0x0100000018087b82 */ /* 0x0002e20000000a00 */
[----:B------:R-:W-:Y:S02]  /*1360*/  IMAD.MOV.U32 R7, RZ, RZ, R22 ;  /* 0x000000ffff077224 */ /* 0x000fe400078e0016 */
[----:B0-----:R-:W-:Y:S02]  /*1370*/  IMAD.U32 R4, RZ, RZ, UR4 ;  /* 0x00000004ff047e24 */ /* 0x001fe4000f8e00ff */
[----:B------:R-:W-:Y:S01]  /*1380*/  IMAD.U32 R5, RZ, RZ, UR5 ;  /* 0x00000005ff057e24 */ /* 0x000fe2000f8e00ff */
[----:B--2---:R-:W0:Y:S02]  /*1390*/  F2F.F64.F32 R10, R0 ;  /* 0x00000000000a7310 */ /* 0x004e240000201800 */
[----:B0--3--:R1:W-:Y:S04]  /*13a0*/  STL.64 [R1+0x8], R10 ;  /* 0x0000080a01007387 */ /* 0x0093e80000100a00 */
[----:B------:R-:W-:-:S07]  /*13b0*/  LEPC R20, `(.L_x_21) ;  /* 0x000000001014794e */ /* 0x000fce0000000000 */
[----:B-1----:R-:W-:Y:S05]  /*13c0*/  CALL.ABS.NOINC R8 ;  /* 0x0000000008007343 */ /* 0x002fea0003c00000 */
.L_x_21:
        /* <DEDUP_REMOVED lines=17> */
.L_x_22:
        /* <DEDUP_REMOVED lines=9> */
[----:B---3--:R-:W-:Y:S01]  /*1570*/  IMAD.U32 R4, RZ, RZ, UR4 ;  /* 0x00000004ff047e24 */ /* 0x008fe2000f8e00ff */
[----:B------:R-:W-:Y:S01]  /*1580*/  MOV R5, UR5 ;  /* 0x0000000500057c02 */ /* 0x000fe20008000f00 */
[----:B--2---:R-:W2:Y:S02]  /*1590*/  F2F.F64.F32 R10, R3 ;  /* 0x00000003000a7310 */ /* 0x004ea40000201800 */
[----:B-12---:R0:W-:Y:S04]  /*15a0*/  STL.64 [R1+0x8], R10 ;  /* 0x0000080a01007387 */ /* 0x0061e80000100a00 */
[----:B------:R-:W-:-:S07]  /*15b0*/  LEPC R20, `(.L_x_23) ;  /* 0x000000001014794e */ /* 0x000fce0000000000 */
[----:B0-----:R-:W-:Y:S05]  /*15c0*/  CALL.ABS.NOINC R8 ;  /* 0x0000000008007343 */ /* 0x001fea0003c00000 */
.L_x_23:
        /* <DEDUP_REMOVED lines=17> */
.L_x_24:
        /* <DEDUP_REMOVED lines=15> */
.L_x_25:
        /* <DEDUP_REMOVED lines=17> */
.L_x_26:
        /* <DEDUP_REMOVED lines=15> */
.L_x_27:
        /* <DEDUP_REMOVED lines=17> */
.L_x_28:
[----:B------:R-:W-:-:S07]  /*1ae0*/  VIADD R2, R2, 0x4 ;  /* 0x0000000402027836 */ /* 0x000fce0000000000 */
.L_x_20:
[----:B------:R-:W-:-:S13]  /*1af0*/  ISETP.NE.AND P0, PT, R25, RZ, PT ;  /* 0x000000ff1900720c */ /* 0x000fda0003f05270 */
[----:B------:R-:W-:Y:S05]  /*1b00*/  @!P0 BRA `(.L_x_1) ;  /* 0x0000000400ac8947 */ /* 0x000fea0003800000 */
[----:B------:R-:W-:-:S13]  /*1b10*/  ISETP.NE.AND P0, PT, R25, 0x1, PT ;  /* 0x000000011900780c */ /* 0x000fda0003f05270 */
        /* <DEDUP_REMOVED lines=18> */
.L_x_30:
        /* <DEDUP_REMOVED lines=17> */
.L_x_31:
        /* <DEDUP_REMOVED lines=15> */
.L_x_32:
[----:B------:R-:W-:Y:S02]  /*1e40*/  R2UR UR4, R18 ;  /* 0x00000000120472ca */ /* 0x000fe400000e0000 */
[----:B------:R-:W-:-:S13]  /*1e50*/  R2UR UR5, R19 ;  /* 0x00000000130572ca */ /* 0x000fda00000e0000 */
[----:B------:R-:W2:Y:S01]  /*1e60*/  LDG.E R3, desc[UR4][R16.64+0x4] ;  /* 0x0000040410037981 */ /* 0x000ea2000c1e1900 */
[----:B------:R-:W-:Y:S01]  /*1e70*/  R2UR UR6, R18 ;  /* 0x00000000120672ca */ /* 0x000fe200000e0000 */
[----:B------:R-:W0:Y:S01]  /*1e80*/  LDC.64 R24, c[0x4][R24] ;  /* 0x0100000018187b82 */ /* 0x000e220000000a00 */
[----:B------:R-:W-:Y:S01]  /*1e90*/  R2UR UR7, R19 ;  /* 0x00000000130772ca */ /* 0x000fe200000e0000 */
[----:B------:R-:W1:Y:S01]  /*1ea0*/  LDCU.64 UR4, c[0x4][0x18] ;  /* 0x01000300ff0477ac */ /* 0x000e620008000a00 */
[----:B------:R-:W-:Y:S02]  /*1eb0*/  IMAD.MOV.U32 R6, RZ, RZ, R23 ;  /* 0x000000ffff067224 */ /* 0x000fe400078e0017 */
[----:B------:R-:W-:Y:S02]  /*1ec0*/  IMAD.MOV.U32 R7, RZ, RZ, R22 ;  /* 0x000000ffff077224 */ /* 0x000fe400078e0016 */
[----:B-1----:R-:W-:Y:S02]  /*1ed0*/  IMAD.U32 R4, RZ, RZ, UR4 ;  /* 0x00000004ff047e24 */ /* 0x002fe4000f8e00ff */
[----:B------:R-:W-:-:S02]  /*1ee0*/  IMAD.U32 R5, RZ, RZ, UR5 ;  /* 0x00000005ff057e24 */ /* 0x000fc4000f8e00ff */
[----:B--2---:R-:W-:-:S04]  /*1ef0*/  FADD R3, R3, 1.5 ;  /* 0x3fc0000003037421 */ /* 0x004fc80000000000 */
[----:B------:R-:W1:Y:S01]  /*1f00*/  F2F.F64.F32 R8, R3 ;  /* 0x0000000300087310 */ /* 0x000e620000201800 */
[----:B------:R2:W-:Y:S04]  /*1f10*/  STG.E desc[UR6][R16.64+0x4], R3 ;  /* 0x0000040310007986 */ /* 0x0005e8000c101906 */
[----:B01----:R2:W-:Y:S02]  /*1f20*/  STL.64 [R1], R8 ;  /* 0x0000000801007387 */ /* 0x0035e40000100a00 */
[----:B------:R-:W-:-:S07]  /*1f30*/  LEPC R20, `(.L_x_33) ;  /* 0x000000001014794e */ /* 0x000fce0000000000 */
[----:B--2---:R-:W-:Y:S05]  /*1f40*/  CALL.ABS.NOINC R24 ;  /* 0x0000000018007343 */ /* 0x004fea0003c00000 */
.L_x_33:
[----:B------:R-:W-:-:S07]  /*1f50*/  VIADD R2, R2, 0x2 ;  /* 0x0000000202027836 */ /* 0x000fce0000000000 */
.L_x_29:
[----:B------:R-:W1:Y:S02]  /*1f60*/  LDCU UR4, c[0x0][0x388] ;  /* 0x00007100ff0477ac */ /* 0x000e640008000800 */
[----:B-1----:R-:W-:-:S04]  /*1f70*/  ULOP3.LUT UR4, UR4, 0x1, URZ, 0xc0, !UPT ;  /* 0x0000000104047892 */ /* 0x002fc8000f8ec0ff */
[----:B------:R-:W-:-:S09]  /*1f80*/  UISETP.NE.U32.AND UP0, UPT, UR4, 0x1, UPT ;  /* 0x000000010400788c */ /* 0x000fd2000bf05070 */
[----:B------:R-:W-:Y:S05]  /*1f90*/  BRA.U UP0, `(.L_x_1) ;  /* 0x0000000100887547 */ /* 0x000fea000b800000 */
        /* <DEDUP_REMOVED lines=10> */
[----:B------:R-:W-:Y:S01]  /*2040*/  IMAD.MOV.U32 R7, RZ, RZ, R22 ;  /* 0x000000ffff077224 */ /* 0x000fe200078e0016 */
[----:B0-----:R-:W-:Y:S01]  /*2050*/  MOV R4, UR4 ;  /* 0x0000000400047c02 */ /* 0x001fe20008000f00 */
[----:B------:R-:W-:Y:S01]  /*2060*/  IMAD.U32 R5, RZ, RZ, UR5 ;  /* 0x00000005ff057e24 */ /* 0x000fe2000f8e00ff */
[----:B--2---:R-:W0:Y:S02]  /*2070*/  F2F.F64.F32 R8, R0 ;  /* 0x0000000000087310 */ /* 0x004e240000201800 */
[----:B0--3--:R1:W-:Y:S04]  /*2080*/  STL.64 [R1+0x8], R8 ;  /* 0x0000080801007387 */ /* 0x0093e80000100a00 */
[----:B------:R-:W-:-:S07]  /*2090*/  LEPC R20, `(.L_x_34) ;  /* 0x000000001014794e */ /* 0x000fce0000000000 */
[----:B-1----:R-:W-:Y:S05]  /*20a0*/  CALL.ABS.NOINC R10 ;  /* 0x000000000a007343 */ /* 0x002fea0003c00000 */
.L_x_34:
        /* <DEDUP_REMOVED lines=17> */
.L_x_1:
[----:B------:R-:W-:Y:S01]  /*21c0*/  MOV R0, 0x0 ;  /* 0x0000000000007802 */ /* 0x000fe20000000f00 */
[----:B------:R-:W1:Y:S01]  /*21d0*/  LDCU.64 UR4, c[0x4][0x20] ;  /* 0x01000400ff0477ac */ /* 0x000e620008000a00 */
[----:B------:R-:W-:Y:S02]  /*21e0*/  CS2R R6, SRZ ;  /* 0x0000000000067805 */ /* 0x000fe4000001ff00 */
[----:B------:R2:W3:Y:S01]  /*21f0*/  LDC.64 R2, c[0x4][R0] ;  /* 0x0100000000027b82 */ /* 0x0004e20000000a00 */
[----:B-1----:R-:W-:Y:S02]  /*2200*/  IMAD.U32 R4, RZ, RZ, UR4 ;  /* 0x00000004ff047e24 */ /* 0x002fe4000f8e00ff */
[----:B--2---:R-:W-:-:S07]  /*2210*/  IMAD.U32 R5, RZ, RZ, UR5 ;  /* 0x00000005ff057e24 */ /* 0x004fce000f8e00ff */
[----:B------:R-:W-:-:S07]  /*2220*/  LEPC R20, `(.L_x_35) ;  /* 0x000000001014794e */ /* 0x000fce0000000000 */
[----:B0--3--:R-:W-:Y:S05]  /*2230*/  CALL.ABS.NOINC R2 ;  /* 0x0000000002007343 */ /* 0x009fea0003c00000 */
.L_x_35:
[----:B------:R-:W-:Y:S05]  /*2240*/  EXIT ;  /* 0x000000000000794d */ /* 0x000fea0003800000 */
.L_x_36:
[----:B------:R-:W-:-:S00]  /*2250*/  BRA `(.L_x_36) ;  /* 0xfffffffc00fc7947 */ /* 0x000fc0000383ffff */
[----:B------:R-:W-:-:S00]  /*2260*/  NOP ;  /* 0x0000000000007918 */ /* 0x000fc00000000000 */
        /* <DEDUP_REMOVED lines=9> */
.L_x_37:


//--------------------- .nv.global.init           --------------------------
	.section	.nv.global.init,"aw",@progbits
.nv.global.init:
	.type		$str$2,@object
	.size		$str$2,($str$1 - $str$2)
$str$2:
        /*0000*/ 	.byte	0x25, 0x66, 0x0a, 0x00
	.type		$str$1,@object
	.size		$str$1,($str$3 - $str$1)
$str$1:
        /*0004*/ 	.byte	0x69, 0x20, 0x3d, 0x20, 0x25, 0x64, 0x3a, 0x20, 0x25, 0x66, 0x20, 0x2b, 0x20, 0x31, 0x2e, 0x35
        /*0014*/ 	.byte	0x20, 0x3d, 0x20, 0x00
	.type		$str$3,@object
	.size		$str$3,($str - $str$3)
$str$3:
        /*0018*/ 	.byte	0x2d, 0x2d, 0x2d, 0x2d, 0x2d, 0x20, 0x63, 0x75, 0x64, 0x61, 0x5f, 0x61, 0x72, 0x72, 0x61, 0x79
        /*0028*/ 	.byte	0x5f, 0x61, 0x64, 0x64, 0x20, 0x45, 0x4e, 0x44, 0x20, 0x2d, 0x2d, 0x2d, 0x2d, 0x2d, 0x0a, 0x00
	.type		$str,@object
	.size		$str,(.L_0 - $str)
$str:
        /*0038*/ 	.byte	0x2d, 0x2d, 0x2d, 0x2d, 0x2d, 0x20, 0x63, 0x75, 0x64, 0x61, 0x5f, 0x61, 0x72, 0x72, 0x61, 0x79
        /*0048*/ 	.byte	0x5f, 0x61, 0x64, 0x64, 0x20, 0x53, 0x54, 0x41, 0x52, 0x54, 0x20, 0x2d, 0x2d, 0x2d, 0x2d, 0x2d
        /*0058*/ 	.byte	0x0a, 0x00
.L_0:


//--------------------- .nv.shared.reserved.0     --------------------------
	.section	.nv.shared.reserved.0,"aw",@nobits
	.weak		__nv_reservedSMEM_offset_0_alias
	.size		__nv_reservedSMEM_offset_0_alias, 0, 64
	.other		__nv_reservedSMEM_offset_0_alias,@"STO_CUDA_RESERVED_SHARED STV_DEFAULT"
__nv_reservedSMEM_offset_0_alias:
	.zero		0
	.zero		64


//--------------------- .nv.constant0._Z14cuda_array_addPfi --------------------------
	.section	.nv.constant0._Z14cuda_array_addPfi,"a",@progbits
	.sectionflags	@""
	.align	4
.nv.constant0._Z14cuda_array_addPfi:
	.zero		908


//--------------------- SYMBOLS --------------------------

	.type		.nv.reservedSmem.offset0,@object
	.size		.nv.reservedSmem.offset0,0x4
	.type		vprintf,@function
